//
// Generated by NVIDIA NVVM Compiler
//
// Compiler Build ID: CL-36424714
// Cuda compilation tools, release 13.0, V13.0.88
// Based on NVVM 20.0.0
//

.version 9.0
.target sm_100
.address_size 64

	// .globl	_Z15device_kernel_APi

.visible .entry _Z15device_kernel_APi(
	.param .u64 .ptr .align 1 _Z15device_kernel_APi_param_0
)
{


	ret;

}
	// .globl	_Z15device_kernel_BPi
.visible .entry _Z15device_kernel_BPi(
	.param .u64 .ptr .align 1 _Z15device_kernel_BPi_param_0
)
{


	ret;

}


// ===== COMPILED SASS (sm_100) =====

	.target	sm_100

	.elftype	@"ET_EXEC"


//--------------------- .note.nv.tkinfo           --------------------------
	.section	.note.nv.tkinfo,"",@"SHT_NOTE"
	.sectionflags	@"SHF_NOTE_NV_TKINFO"
	.tkinfo
        /*0018*/ 	.word	0x00000002
        /*0030*/ 	.string	""
        /*0030*/ 	.string	"ptxas"
        /*0030*/ 	.string	"Cuda compilation tools, release 13.0, V13.0.88"
        /*0030*/ 	.string	"Build cuda_13.0.r13.0/compiler.36424714_0"
        /*0030*/ 	.string	"-arch sm_100 -m 64 "



//--------------------- .note.nv.cuinfo           --------------------------
	.section	.note.nv.cuinfo,"",@"SHT_NOTE"
	.sectionflags	@"SHF_NOTE_NV_CUINFO"
        /*0018*/ 	.short	0x0002
        /*001a*/ 	.short	0x0064
        /*001c*/ 	.short	0x0082
	.zero		2


//--------------------- .nv.info                  --------------------------
	.section	.nv.info,"",@"SHT_CUDA_INFO"
	.align	4


	//----- nvinfo : EIATTR_REGCOUNT
	.align		4
        /*0000*/ 	.byte	0x04, 0x2f
        /*0002*/ 	.short	(.L_1 - .L_0)
	.align		4
.L_0:
        /*0004*/ 	.word	index@(_Z15device_kernel_APi)
        /*0008*/ 	.word	0x00000004


	//----- nvinfo : EIATTR_FRAME_SIZE
	.align		4
.L_1:
        /*000c*/ 	.byte	0x04, 0x11
        /*000e*/ 	.short	(.L_3 - .L_2)
	.align		4
.L_2:
        /*0010*/ 	.word	index@(_Z15device_kernel_APi)
        /*0014*/ 	.word	0x00000000


	//----- nvinfo : EIATTR_REGCOUNT
	.align		4
.L_3:
        /*0018*/ 	.byte	0x04, 0x2f
        /*001a*/ 	.short	(.L_5 - .L_4)
	.align		4
.L_4:
        /*001c*/ 	.word	index@(_Z15device_kernel_BPi)
        /*0020*/ 	.word	0x00000004


	//----- nvinfo : EIATTR_FRAME_SIZE
	.align		4
.L_5:
        /*0024*/ 	.byte	0x04, 0x11
        /*0026*/ 	.short	(.L_7 - .L_6)
	.align		4
.L_6:
        /*0028*/ 	.word	index@(_Z15device_kernel_BPi)
        /*002c*/ 	.word	0x00000000


	//----- nvinfo : EIATTR_MIN_STACK_SIZE
	.align		4
.L_7:
        /*0030*/ 	.byte	0x04, 0x12
        /*0032*/ 	.short	(.L_9 - .L_8)
	.align		4
.L_8:
        /*0034*/ 	.word	index@(_Z15device_kernel_BPi)
        /*0038*/ 	.word	0x00000000


	//----- nvinfo : EIATTR_MIN_STACK_SIZE
	.align		4
.L_9:
        /*003c*/ 	.byte	0x04, 0x12
        /*003e*/ 	.short	(.L_11 - .L_10)
	.align		4
.L_10:
        /*0040*/ 	.word	index@(_Z15device_kernel_APi)
        /*0044*/ 	.word	0x00000000
.L_11:


//--------------------- .nv.compat                --------------------------
	.section	.nv.compat,"",@"SHT_CUDA_COMPAT_INFO"
	.align	4
        /*0000*/ 	.byte	0x02, 0x09, 0x00, 0x00, 0x02, 0x02, 0x01, 0x00, 0x02, 0x05, 0x05, 0x00, 0x03, 0x07, 0x01, 0x01
        /*0010*/ 	.byte	0x02, 0x03, 0x00, 0x00, 0x02, 0x06, 0x01, 0x00, 0x04, 0x0b, 0x08, 0x00, 0x09, 0x00, 0x00, 0x00
        /*0020*/ 	.byte	0x00, 0x00, 0x00, 0x00


//--------------------- .nv.info._Z15device_kernel_BPi --------------------------
	.section	.nv.info._Z15device_kernel_BPi,"",@"SHT_CUDA_INFO"
	.sectionflags	@""
	.align	4


	//----- nvinfo : EIATTR_CUDA_API_VERSION
	.align		4
        /*0000*/ 	.byte	0x04, 0x37
        /*0002*/ 	.short	(.L_13 - .L_12)
.L_12:
        /*0004*/ 	.word	0x00000082


	//----- nvinfo : EIATTR_KPARAM_INFO
	.align		4
.L_13:
        /*0008*/ 	.byte	0x04, 0x17
        /*000a*/ 	.short	(.L_15 - .L_14)
.L_14:
        /*000c*/ 	.word	0x00000000
        /*0010*/ 	.short	0x0000
        /*0012*/ 	.short	0x0000
        /*0014*/ 	.byte	0x00, 0xf5, 0x21, 0x00


	//----- nvinfo : EIATTR_SPARSE_MMA_MASK
	.align		4
.L_15:
        /*0018*/ 	.byte	0x03, 0x50
        /*001a*/ 	.short	0x0000


	//----- nvinfo : EIATTR_MAXREG_COUNT
	.align		4
        /*001c*/ 	.byte	0x03, 0x1b
        /*001e*/ 	.short	0x00ff


	//----- nvinfo : EIATTR_MERCURY_ISA_VERSION
	.align		4
        /*0020*/ 	.byte	0x03, 0x5f
        /*0022*/ 	.short	0x0101


	//----- nvinfo : EIATTR_VRC_CTA_INIT_COUNT
	.align		4
        /*0024*/ 	.byte	0x02, 0x4a
	.zero		1
	.zero		1


	//----- nvinfo : EIATTR_EXIT_INSTR_OFFSETS
	.align		4
        /*0028*/ 	.byte	0x04, 0x1c
        /*002a*/ 	.short	(.L_17 - .L_16)


	//   ....[0]....
.L_16:
        /*002c*/ 	.word	0x00000010


	//----- nvinfo : EIATTR_CBANK_PARAM_SIZE
	.align		4
.L_17:
        /*0030*/ 	.byte	0x03, 0x19
        /*0032*/ 	.short	0x0008


	//----- nvinfo : EIATTR_PARAM_CBANK
	.align		4
        /*0034*/ 	.byte	0x04, 0x0a
        /*0036*/ 	.short	(.L_19 - .L_18)
	.align		4
.L_18:
        /*0038*/ 	.word	index@(.nv.constant0._Z15device_kernel_BPi)
        /*003c*/ 	.short	0x0380
        /*003e*/ 	.short	0x0008


	//----- nvinfo : EIATTR_SW_WAR
	.align		4
.L_19:
        /*0040*/ 	.byte	0x04, 0x36
        /*0042*/ 	.short	(.L_21 - .L_20)
.L_20:
        /*0044*/ 	.word	0x00000008
.L_21:


//--------------------- .nv.info._Z15device_kernel_APi --------------------------
	.section	.nv.info._Z15device_kernel_APi,"",@"SHT_CUDA_INFO"
	.sectionflags	@""
	.align	4


	//----- nvinfo : EIATTR_CUDA_API_VERSION
	.align		4
        /*0000*/ 	.byte	0x04, 0x37
        /*0002*/ 	.short	(.L_23 - .L_22)
.L_22:
        /*0004*/ 	.word	0x00000082


	//----- nvinfo : EIATTR_KPARAM_INFO
	.align		4
.L_23:
        /*0008*/ 	.byte	0x04, 0x17
        /*000a*/ 	.short	(.L_25 - .L_24)
.L_24:
        /*000c*/ 	.word	0x00000000
        /*0010*/ 	.short	0x0000
        /*0012*/ 	.short	0x0000
        /*0014*/ 	.byte	0x00, 0xf5, 0x21, 0x00


	//----- nvinfo : EIATTR_SPARSE_MMA_MASK
	.align		4
.L_25:
        /*0018*/ 	.byte	0x03, 0x50
        /*001a*/ 	.short	0x0000


	//----- nvinfo : EIATTR_MAXREG_COUNT
	.align		4
        /*001c*/ 	.byte	0x03, 0x1b
        /*001e*/ 	.short	0x00ff


	//----- nvinfo : EIATTR_MERCURY_ISA_VERSION
	.align		4
        /*0020*/ 	.byte	0x03, 0x5f
        /*0022*/ 	.short	0x0101


	//----- nvinfo : EIATTR_VRC_CTA_INIT_COUNT
	.align		4
        /*0024*/ 	.byte	0x02, 0x4a
	.zero		1
	.zero		1


	//----- nvinfo : EIATTR_EXIT_INSTR_OFFSETS
	.align		4
        /*0028*/ 	.byte	0x04, 0x1c
        /*002a*/ 	.short	(.L_27 - .L_26)


	//   ....[0]....
.L_26:
        /*002c*/ 	.word	0x00000010


	//----- nvinfo : EIATTR_CBANK_PARAM_SIZE
	.align		4
.L_27:
        /*0030*/ 	.byte	0x03, 0x19
        /*0032*/ 	.short	0x0008


	//----- nvinfo : EIATTR_PARAM_CBANK
	.align		4
        /*0034*/ 	.byte	0x04, 0x0a
        /*0036*/ 	.short	(.L_29 - .L_28)
	.align		4
.L_28:
        /*0038*/ 	.word	index@(.nv.constant0._Z15device_kernel_APi)
        /*003c*/ 	.short	0x0380
        /*003e*/ 	.short	0x0008


	//----- nvinfo : EIATTR_SW_WAR
	.align		4
.L_29:
        /*0040*/ 	.byte	0x04, 0x36
        /*0042*/ 	.short	(.L_31 - .L_30)
.L_30:
        /*0044*/ 	.word	0x00000008
.L_31:


//--------------------- .nv.callgraph             --------------------------
	.section	.nv.callgraph,"",@"SHT_CUDA_CALLGRAPH"
	.align	4
	.sectionentsize	8
	.align		4
        /*0000*/ 	.word	0x00000000
	.align		4
        /*0004*/ 	.word	0xffffffff
	.align		4
        /*0008*/ 	.word	0x00000000
	.align		4
        /*000c*/ 	.word	0xfffffffe
	.align		4
        /*0010*/ 	.word	0x00000000
	.align		4
        /*0014*/ 	.word	0xfffffffd
	.align		4
        /*0018*/ 	.word	0x00000000
	.align		4
        /*001c*/ 	.word	0xfffffffc


//--------------------- .text._Z15device_kernel_BPi --------------------------
	.section	.text._Z15device_kernel_BPi,"ax",@progbits
	.align	128
        .global         _Z15device_kernel_BPi
        .type           _Z15device_kernel_BPi,@function
        .size           _Z15device_kernel_BPi,(.L_x_2 - _Z15device_kernel_BPi)
        .other          _Z15device_kernel_BPi,@"STO_CUDA_ENTRY STV_DEFAULT"
_Z15device_kernel_BPi:
.text._Z15device_kernel_BPi:
[----:B------:R-:W-:Y:S01]  /*0000*/  LDC R1, c[0x0][0x37c] ;  /* 0x0000df00ff017b82 */ /* 0x000fe20000000800 */
[----:B------:R-:W-:Y:S05]  /*0010*/  EXIT ;  /* 0x000000000000794d */ /* 0x000fea0003800000 */
.L_x_0:
[----:B------:R-:W-:-:S00]  /*0020*/  BRA `(.L_x_0) ;  /* 0xfffffffc00fc7947 */ /* 0x000fc0000383ffff */
[----:B------:R-:W-:-:S00]  /*0030*/  NOP ;  /* 0x0000000000007918 */ /* 0x000fc00000000000 */
        /* <DEDUP_REMOVED lines=12> */
.L_x_2:


//--------------------- .text._Z15device_kernel_APi --------------------------
	.section	.text._Z15device_kernel_APi,"ax",@progbits
	.align	128
        .global         _Z15device_kernel_APi
        .type           _Z15device_kernel_APi,@function
        .size           _Z15device_kernel_APi,(.L_x_3 - _Z15device_kernel_APi)
        .other          _Z15device_kernel_APi,@"STO_CUDA_ENTRY STV_DEFAULT"
_Z15device_kernel_APi:
.text._Z15device_kernel_APi:
[----:B------:R-:W-:Y:S01]  /*0000*/  LDC R1, c[0x0][0x37c] ;  /* 0x0000df00ff017b82 */ /* 0x000fe20000000800 */
[----:B------:R-:W-:Y:S05]  /*0010*/  EXIT ;  /* 0x000000000000794d */ /* 0x000fea0003800000 */
.L_x_1:
        /* <DEDUP_REMOVED lines=14> */
.L_x_3:


//--------------------- .nv.shared.reserved.0     --------------------------
	.section	.nv.shared.reserved.0,"aw",@nobits
	.weak		__nv_reservedSMEM_offset_0_alias
	.size		__nv_reservedSMEM_offset_0_alias, 0, 64
	.other		__nv_reservedSMEM_offset_0_alias,@"STO_CUDA_RESERVED_SHARED STV_DEFAULT"
__nv_reservedSMEM_offset_0_alias:
	.zero		0
	.zero		64


//--------------------- .nv.constant0._Z15device_kernel_BPi --------------------------
	.section	.nv.constant0._Z15device_kernel_BPi,"a",@progbits
	.sectionflags	@""
	.align	4
.nv.constant0._Z15device_kernel_BPi:
	.zero		904


//--------------------- .nv.constant0._Z15device_kernel_APi --------------------------
	.section	.nv.constant0._Z15device_kernel_APi,"a",@progbits
	.sectionflags	@""
	.align	4
.nv.constant0._Z15device_kernel_APi:
	.zero		904


//--------------------- SYMBOLS --------------------------

	.type		.nv.reservedSmem.offset0,@object
	.size		.nv.reservedSmem.offset0,0x4
